//
// Generated by NVIDIA NVVM Compiler
//
// Compiler Build ID: CL-36424714
// Cuda compilation tools, release 13.0, V13.0.88
// Based on NVVM 20.0.0
//

.version 9.0
.target sm_100
.address_size 64

	// .globl	_Z8expand_UPdS_i

.visible .entry _Z8expand_UPdS_i(
	.param .u64 .ptr .align 1 _Z8expand_UPdS_i_param_0,
	.param .u64 .ptr .align 1 _Z8expand_UPdS_i_param_1,
	.param .u32 _Z8expand_UPdS_i_param_2
)
{
	.reg .pred 	%p<10>;
	.reg .b32 	%r<28>;
	.reg .b64 	%rd<32>;
	.reg .b64 	%fd<60>;

	ld.param.u64 	%rd8, [_Z8expand_UPdS_i_param_0];
	ld.param.u64 	%rd9, [_Z8expand_UPdS_i_param_1];
	ld.param.u32 	%r18, [_Z8expand_UPdS_i_param_2];
	cvta.to.global.u64 	%rd1, %rd8;
	cvta.to.global.u64 	%rd10, %rd9;
	mov.u32 	%r1, %tid.x;
	mul.wide.u32 	%rd11, %r1, 8;
	add.s64 	%rd12, %rd10, %rd11;
	ld.global.f64 	%fd1, [%rd12];
	setp.lt.s32 	%p1, %r18, 1;
	@%p1 bra 	$L__BB0_13;
	mul.lo.s32 	%r2, %r18, %r1;
	and.b32  	%r3, %r18, 15;
	setp.lt.u32 	%p2, %r18, 16;
	mov.b32 	%r25, 0;
	@%p2 bra 	$L__BB0_4;
	and.b32  	%r25, %r18, 2147483632;
	neg.s32 	%r23, %r25;
	mul.wide.u32 	%rd13, %r2, 8;
	add.s64 	%rd14, %rd13, %rd1;
	add.s64 	%rd30, %rd14, 64;
$L__BB0_3:
	.pragma "nounroll";
	ld.global.f64 	%fd2, [%rd30+-64];
	mul.f64 	%fd3, %fd1, %fd2;
	st.global.f64 	[%rd30+-64], %fd3;
	ld.global.f64 	%fd4, [%rd30+-56];
	mul.f64 	%fd5, %fd1, %fd4;
	st.global.f64 	[%rd30+-56], %fd5;
	ld.global.f64 	%fd6, [%rd30+-48];
	mul.f64 	%fd7, %fd1, %fd6;
	st.global.f64 	[%rd30+-48], %fd7;
	ld.global.f64 	%fd8, [%rd30+-40];
	mul.f64 	%fd9, %fd1, %fd8;
	st.global.f64 	[%rd30+-40], %fd9;
	ld.global.f64 	%fd10, [%rd30+-32];
	mul.f64 	%fd11, %fd1, %fd10;
	st.global.f64 	[%rd30+-32], %fd11;
	ld.global.f64 	%fd12, [%rd30+-24];
	mul.f64 	%fd13, %fd1, %fd12;
	st.global.f64 	[%rd30+-24], %fd13;
	ld.global.f64 	%fd14, [%rd30+-16];
	mul.f64 	%fd15, %fd1, %fd14;
	st.global.f64 	[%rd30+-16], %fd15;
	ld.global.f64 	%fd16, [%rd30+-8];
	mul.f64 	%fd17, %fd1, %fd16;
	st.global.f64 	[%rd30+-8], %fd17;
	ld.global.f64 	%fd18, [%rd30];
	mul.f64 	%fd19, %fd1, %fd18;
	st.global.f64 	[%rd30], %fd19;
	ld.global.f64 	%fd20, [%rd30+8];
	mul.f64 	%fd21, %fd1, %fd20;
	st.global.f64 	[%rd30+8], %fd21;
	ld.global.f64 	%fd22, [%rd30+16];
	mul.f64 	%fd23, %fd1, %fd22;
	st.global.f64 	[%rd30+16], %fd23;
	ld.global.f64 	%fd24, [%rd30+24];
	mul.f64 	%fd25, %fd1, %fd24;
	st.global.f64 	[%rd30+24], %fd25;
	ld.global.f64 	%fd26, [%rd30+32];
	mul.f64 	%fd27, %fd1, %fd26;
	st.global.f64 	[%rd30+32], %fd27;
	ld.global.f64 	%fd28, [%rd30+40];
	mul.f64 	%fd29, %fd1, %fd28;
	st.global.f64 	[%rd30+40], %fd29;
	ld.global.f64 	%fd30, [%rd30+48];
	mul.f64 	%fd31, %fd1, %fd30;
	st.global.f64 	[%rd30+48], %fd31;
	ld.global.f64 	%fd32, [%rd30+56];
	mul.f64 	%fd33, %fd1, %fd32;
	st.global.f64 	[%rd30+56], %fd33;
	add.s32 	%r23, %r23, 16;
	add.s64 	%rd30, %rd30, 128;
	setp.ne.s32 	%p3, %r23, 0;
	@%p3 bra 	$L__BB0_3;
$L__BB0_4:
	setp.eq.s32 	%p4, %r3, 0;
	@%p4 bra 	$L__BB0_13;
	and.b32  	%r9, %r18, 7;
	setp.lt.u32 	%p5, %r3, 8;
	@%p5 bra 	$L__BB0_7;
	add.s32 	%r20, %r25, %r2;
	mul.wide.u32 	%rd15, %r20, 8;
	add.s64 	%rd16, %rd1, %rd15;
	ld.global.f64 	%fd34, [%rd16];
	mul.f64 	%fd35, %fd1, %fd34;
	st.global.f64 	[%rd16], %fd35;
	cvt.u64.u32 	%rd17, %r2;
	cvt.u64.u32 	%rd18, %r25;
	add.s64 	%rd19, %rd18, %rd17;
	shl.b64 	%rd20, %rd19, 3;
	add.s64 	%rd21, %rd1, %rd20;
	ld.global.f64 	%fd36, [%rd21+8];
	mul.f64 	%fd37, %fd1, %fd36;
	st.global.f64 	[%rd21+8], %fd37;
	ld.global.f64 	%fd38, [%rd21+16];
	mul.f64 	%fd39, %fd1, %fd38;
	st.global.f64 	[%rd21+16], %fd39;
	ld.global.f64 	%fd40, [%rd21+24];
	mul.f64 	%fd41, %fd1, %fd40;
	st.global.f64 	[%rd21+24], %fd41;
	ld.global.f64 	%fd42, [%rd21+32];
	mul.f64 	%fd43, %fd1, %fd42;
	st.global.f64 	[%rd21+32], %fd43;
	ld.global.f64 	%fd44, [%rd21+40];
	mul.f64 	%fd45, %fd1, %fd44;
	st.global.f64 	[%rd21+40], %fd45;
	ld.global.f64 	%fd46, [%rd21+48];
	mul.f64 	%fd47, %fd1, %fd46;
	st.global.f64 	[%rd21+48], %fd47;
	ld.global.f64 	%fd48, [%rd21+56];
	mul.f64 	%fd49, %fd1, %fd48;
	st.global.f64 	[%rd21+56], %fd49;
	add.s32 	%r25, %r25, 8;
$L__BB0_7:
	setp.eq.s32 	%p6, %r9, 0;
	@%p6 bra 	$L__BB0_13;
	and.b32  	%r12, %r18, 3;
	setp.lt.u32 	%p7, %r9, 4;
	@%p7 bra 	$L__BB0_10;
	add.s32 	%r21, %r25, %r2;
	mul.wide.u32 	%rd22, %r21, 8;
	add.s64 	%rd23, %rd1, %rd22;
	ld.global.f64 	%fd50, [%rd23];
	mul.f64 	%fd51, %fd1, %fd50;
	st.global.f64 	[%rd23], %fd51;
	cvt.u64.u32 	%rd24, %r2;
	cvt.u64.u32 	%rd25, %r25;
	add.s64 	%rd26, %rd25, %rd24;
	shl.b64 	%rd27, %rd26, 3;
	add.s64 	%rd28, %rd1, %rd27;
	ld.global.f64 	%fd52, [%rd28+8];
	mul.f64 	%fd53, %fd1, %fd52;
	st.global.f64 	[%rd28+8], %fd53;
	ld.global.f64 	%fd54, [%rd28+16];
	mul.f64 	%fd55, %fd1, %fd54;
	st.global.f64 	[%rd28+16], %fd55;
	ld.global.f64 	%fd56, [%rd28+24];
	mul.f64 	%fd57, %fd1, %fd56;
	st.global.f64 	[%rd28+24], %fd57;
	add.s32 	%r25, %r25, 4;
$L__BB0_10:
	setp.eq.s32 	%p8, %r12, 0;
	@%p8 bra 	$L__BB0_13;
	add.s32 	%r22, %r25, %r2;
	mul.wide.u32 	%rd29, %r22, 8;
	add.s64 	%rd31, %rd1, %rd29;
	neg.s32 	%r27, %r12;
$L__BB0_12:
	.pragma "nounroll";
	ld.global.f64 	%fd58, [%rd31];
	mul.f64 	%fd59, %fd1, %fd58;
	st.global.f64 	[%rd31], %fd59;
	add.s64 	%rd31, %rd31, 8;
	add.s32 	%r27, %r27, 1;
	setp.ne.s32 	%p9, %r27, 0;
	@%p9 bra 	$L__BB0_12;
$L__BB0_13:
	ret;

}


// ===== COMPILED SASS (sm_100) =====

	.target	sm_100

	.elftype	@"ET_EXEC"


//--------------------- .note.nv.tkinfo           --------------------------
	.section	.note.nv.tkinfo,"",@"SHT_NOTE"
	.sectionflags	@"SHF_NOTE_NV_TKINFO"
	.tkinfo
        /*0018*/ 	.word	0x00000002
        /*0030*/ 	.string	""
        /*0030*/ 	.string	"ptxas"
        /*0030*/ 	.string	"Cuda compilation tools, release 13.0, V13.0.88"
        /*0030*/ 	.string	"Build cuda_13.0.r13.0/compiler.36424714_0"
        /*0030*/ 	.string	"-arch sm_100 -m 64 "



//--------------------- .note.nv.cuinfo           --------------------------
	.section	.note.nv.cuinfo,"",@"SHT_NOTE"
	.sectionflags	@"SHF_NOTE_NV_CUINFO"
        /*0018*/ 	.short	0x0002
        /*001a*/ 	.short	0x0064
        /*001c*/ 	.short	0x0082
	.zero		2


//--------------------- .nv.info                  --------------------------
	.section	.nv.info,"",@"SHT_CUDA_INFO"
	.align	4


	//----- nvinfo : EIATTR_REGCOUNT
	.align		4
        /*0000*/ 	.byte	0x04, 0x2f
        /*0002*/ 	.short	(.L_1 - .L_0)
	.align		4
.L_0:
        /*0004*/ 	.word	index@(_Z8expand_UPdS_i)
        /*0008*/ 	.word	0x00000020


	//----- nvinfo : EIATTR_FRAME_SIZE
	.align		4
.L_1:
        /*000c*/ 	.byte	0x04, 0x11
        /*000e*/ 	.short	(.L_3 - .L_2)
	.align		4
.L_2:
        /*0010*/ 	.word	index@(_Z8expand_UPdS_i)
        /*0014*/ 	.word	0x00000000


	//----- nvinfo : EIATTR_MIN_STACK_SIZE
	.align		4
.L_3:
        /*0018*/ 	.byte	0x04, 0x12
        /*001a*/ 	.short	(.L_5 - .L_4)
	.align		4
.L_4:
        /*001c*/ 	.word	index@(_Z8expand_UPdS_i)
        /*0020*/ 	.word	0x00000000
.L_5:


//--------------------- .nv.compat                --------------------------
	.section	.nv.compat,"",@"SHT_CUDA_COMPAT_INFO"
	.align	4
        /*0000*/ 	.byte	0x02, 0x09, 0x00, 0x00, 0x02, 0x02, 0x01, 0x00, 0x02, 0x05, 0x05, 0x00, 0x03, 0x07, 0x01, 0x01
        /*0010*/ 	.byte	0x02, 0x03, 0x00, 0x00, 0x02, 0x06, 0x01, 0x00, 0x04, 0x0b, 0x08, 0x00, 0x01, 0x00, 0x00, 0x00
        /*0020*/ 	.byte	0x00, 0x00, 0x00, 0x00


//--------------------- .nv.info._Z8expand_UPdS_i --------------------------
	.section	.nv.info._Z8expand_UPdS_i,"",@"SHT_CUDA_INFO"
	.sectionflags	@""
	.align	4


	//----- nvinfo : EIATTR_CUDA_API_VERSION
	.align		4
        /*0000*/ 	.byte	0x04, 0x37
        /*0002*/ 	.short	(.L_7 - .L_6)
.L_6:
        /*0004*/ 	.word	0x00000082


	//----- nvinfo : EIATTR_KPARAM_INFO
	.align		4
.L_7:
        /*0008*/ 	.byte	0x04, 0x17
        /*000a*/ 	.short	(.L_9 - .L_8)
.L_8:
        /*000c*/ 	.word	0x00000000
        /*0010*/ 	.short	0x0002
        /*0012*/ 	.short	0x0010
        /*0014*/ 	.byte	0x00, 0xf0, 0x11, 0x00


	//----- nvinfo : EIATTR_KPARAM_INFO
	.align		4
.L_9:
        /*0018*/ 	.byte	0x04, 0x17
        /*001a*/ 	.short	(.L_11 - .L_10)
.L_10:
        /*001c*/ 	.word	0x00000000
        /*0020*/ 	.short	0x0001
        /*0022*/ 	.short	0x0008
        /*0024*/ 	.byte	0x00, 0xf5, 0x21, 0x00


	//----- nvinfo : EIATTR_KPARAM_INFO
	.align		4
.L_11:
        /*0028*/ 	.byte	0x04, 0x17
        /*002a*/ 	.short	(.L_13 - .L_12)
.L_12:
        /*002c*/ 	.word	0x00000000
        /*0030*/ 	.short	0x0000
        /*0032*/ 	.short	0x0000
        /*0034*/ 	.byte	0x00, 0xf5, 0x21, 0x00


	//----- nvinfo : EIATTR_SPARSE_MMA_MASK
	.align		4
.L_13:
        /*0038*/ 	.byte	0x03, 0x50
        /*003a*/ 	.short	0x0000


	//----- nvinfo : EIATTR_MAXREG_COUNT
	.align		4
        /*003c*/ 	.byte	0x03, 0x1b
        /*003e*/ 	.short	0x00ff


	//----- nvinfo : EIATTR_MERCURY_ISA_VERSION
	.align		4
        /*0040*/ 	.byte	0x03, 0x5f
        /*0042*/ 	.short	0x0101


	//----- nvinfo : EIATTR_VRC_CTA_INIT_COUNT
	.align		4
        /*0044*/ 	.byte	0x02, 0x4a
	.zero		1
	.zero		1


	//----- nvinfo : EIATTR_EXIT_INSTR_OFFSETS
	.align		4
        /*0048*/ 	.byte	0x04, 0x1c
        /*004a*/ 	.short	(.L_15 - .L_14)


	//   ....[0]....
.L_14:
        /*004c*/ 	.word	0x00000030


	//   ....[1]....
        /*0050*/ 	.word	0x000004c0


	//   ....[2]....
        /*0054*/ 	.word	0x00000720


	//   ....[3]....
        /*0058*/ 	.word	0x000008c0


	//   ....[4]....
        /*005c*/ 	.word	0x000009d0


	//----- nvinfo : EIATTR_CBANK_PARAM_SIZE
	.align		4
.L_15:
        /*0060*/ 	.byte	0x03, 0x19
        /*0062*/ 	.short	0x0014


	//----- nvinfo : EIATTR_PARAM_CBANK
	.align		4
        /*0064*/ 	.byte	0x04, 0x0a
        /*0066*/ 	.short	(.L_17 - .L_16)
	.align		4
.L_16:
        /*0068*/ 	.word	index@(.nv.constant0._Z8expand_UPdS_i)
        /*006c*/ 	.short	0x0380
        /*006e*/ 	.short	0x0014


	//----- nvinfo : EIATTR_SW_WAR
	.align		4
.L_17:
        /*0070*/ 	.byte	0x04, 0x36
        /*0072*/ 	.short	(.L_19 - .L_18)
.L_18:
        /*0074*/ 	.word	0x00000008
.L_19:


//--------------------- .nv.callgraph             --------------------------
	.section	.nv.callgraph,"",@"SHT_CUDA_CALLGRAPH"
	.align	4
	.sectionentsize	8
	.align		4
        /*0000*/ 	.word	0x00000000
	.align		4
        /*0004*/ 	.word	0xffffffff
	.align		4
        /*0008*/ 	.word	0x00000000
	.align		4
        /*000c*/ 	.word	0xfffffffe
	.align		4
        /*0010*/ 	.word	0x00000000
	.align		4
        /*0014*/ 	.word	0xfffffffd
	.align		4
        /*0018*/ 	.word	0x00000000
	.align		4
        /*001c*/ 	.word	0xfffffffc


//--------------------- .text._Z8expand_UPdS_i    --------------------------
	.section	.text._Z8expand_UPdS_i,"ax",@progbits
	.align	128
        .global         _Z8expand_UPdS_i
        .type           _Z8expand_UPdS_i,@function
        .size           _Z8expand_UPdS_i,(.L_x_6 - _Z8expand_UPdS_i)
        .other          _Z8expand_UPdS_i,@"STO_CUDA_ENTRY STV_DEFAULT"
_Z8expand_UPdS_i:
.text._Z8expand_UPdS_i:
[----:B------:R-:W-:Y:S08]  /*0000*/  LDC R1, c[0x0][0x37c] ;  /* 0x0000df00ff017b82 */ /* 0x000ff00000000800 */
[----:B------:R-:W0:Y:S02]  /*0010*/  LDC R0, c[0x0][0x390] ;  /* 0x0000e400ff007b82 */ /* 0x000e240000000800 */
[----:B0-----:R-:W-:-:S13]  /*0020*/  ISETP.GE.AND P0, PT, R0, 0x1, PT ;  /* 0x000000010000780c */ /* 0x001fda0003f06270 */
[----:B------:R-:W-:Y:S05]  /*0030*/  @!P0 EXIT ;  /* 0x000000000000894d */ /* 0x000fea0003800000 */
[----:B------:R-:W0:Y:S01]  /*0040*/  S2R R5, SR_TID.X ;  /* 0x0000000000057919 */ /* 0x000e220000002100 */
[----:B------:R-:W0:Y:S01]  /*0050*/  LDC.64 R6, c[0x0][0x388] ;  /* 0x0000e200ff067b82 */ /* 0x000e220000000a00 */
[----:B------:R-:W1:Y:S01]  /*0060*/  LDCU.64 UR4, c[0x0][0x358] ;  /* 0x00006b00ff0477ac */ /* 0x000e620008000a00 */
[C---:B------:R-:W-:Y:S02]  /*0070*/  ISETP.GE.U32.AND P1, PT, R0.reuse, 0x10, PT ;  /* 0x000000100000780c */ /* 0x040fe40003f26070 */
[----:B------:R-:W-:Y:S01]  /*0080*/  LOP3.LUT R2, R0, 0xf, RZ, 0xc0, !PT ;  /* 0x0000000f00027812 */ /* 0x000fe200078ec0ff */
[----:B------:R-:W-:-:S03]  /*0090*/  IMAD.MOV.U32 R3, RZ, RZ, RZ ;  /* 0x000000ffff037224 */ /* 0x000fc600078e00ff */
[----:B------:R-:W-:Y:S01]  /*00a0*/  ISETP.NE.AND P0, PT, R2, RZ, PT ;  /* 0x000000ff0200720c */ /* 0x000fe20003f05270 */
[----:B0-----:R-:W-:-:S06]  /*00b0*/  IMAD.WIDE.U32 R6, R5, 0x8, R6 ;  /* 0x0000000805067825 */ /* 0x001fcc00078e0006 */
[----:B-1----:R-:W5:Y:S01]  /*00c0*/  LDG.E.64 R6, desc[UR4][R6.64] ;  /* 0x0000000406067981 */ /* 0x002f62000c1e1b00 */
[----:B------:R-:W-:Y:S01]  /*00d0*/  IMAD R4, R5, R0, RZ ;  /* 0x0000000005047224 */ /* 0x000fe200078e02ff */
[----:B------:R-:W-:Y:S06]  /*00e0*/  @!P1 BRA `(.L_x_0) ;  /* 0x0000000000f49947 */ /* 0x000fec0003800000 */
[----:B------:R-:W0:Y:S01]  /*00f0*/  LDC.64 R8, c[0x0][0x380] ;  /* 0x0000e000ff087b82 */ /* 0x000e220000000a00 */
[----:B------:R-:W-:-:S05]  /*0100*/  LOP3.LUT R3, R0, 0x7ffffff0, RZ, 0xc0, !PT ;  /* 0x7ffffff000037812 */ /* 0x000fca00078ec0ff */
[----:B------:R-:W-:Y:S02]  /*0110*/  IMAD.MOV R5, RZ, RZ, -R3 ;  /* 0x000000ffff057224 */ /* 0x000fe400078e0a03 */
[----:B0-----:R-:W-:-:S03]  /*0120*/  IMAD.WIDE.U32 R8, R4, 0x8, R8 ;  /* 0x0000000804087825 */ /* 0x001fc600078e0008 */
[----:B------:R-:W-:-:S05]  /*0130*/  IADD3 R24, P1, PT, R8, 0x40, RZ ;  /* 0x0000004008187810 */ /* 0x000fca0007f3e0ff */
[----:B------:R-:W-:-:S08]  /*0140*/  IMAD.X R25, RZ, RZ, R9, P1 ;  /* 0x000000ffff197224 */ /* 0x000fd000008e0609 */
.L_x_1:
[----:B-1----:R-:W-:Y:S02]  /*0150*/  IMAD.MOV.U32 R8, RZ, RZ, R24 ;  /* 0x000000ffff087224 */ /* 0x002fe400078e0018 */
[----:B------:R-:W-:-:S05]  /*0160*/  IMAD.MOV.U32 R9, RZ, RZ, R25 ;  /* 0x000000ffff097224 */ /* 0x000fca00078e0019 */
[----:B------:R-:W2:Y:S04]  /*0170*/  LDG.E.64 R20, desc[UR4][R8.64+-0x40] ;  /* 0xffffc00408147981 */ /* 0x000ea8000c1e1b00 */
[----:B------:R-:W3:Y:S04]  /*0180*/  LDG.E.64 R18, desc[UR4][R8.64+-0x38] ;  /* 0xffffc80408127981 */ /* 0x000ee8000c1e1b00 */
[----:B------:R-:W4:Y:S04]  /*0190*/  LDG.E.64 R12, desc[UR4][R8.64+-0x30] ;  /* 0xffffd004080c7981 */ /* 0x000f28000c1e1b00 */
[----:B------:R-:W4:Y:S04]  /*01a0*/  LDG.E.64 R14, desc[UR4][R8.64+-0x18] ;  /* 0xffffe804080e7981 */ /* 0x000f28000c1e1b00 */
[----:B------:R-:W4:Y:S04]  /*01b0*/  LDG.E.64 R16, desc[UR4][R8.64+-0x10] ;  /* 0xfffff00408107981 */ /* 0x000f28000c1e1b00 */
[----:B------:R-:W4:Y:S04]  /*01c0*/  LDG.E.64 R10, desc[UR4][R8.64+-0x8] ;  /* 0xfffff804080a7981 */ /* 0x000f28000c1e1b00 */
[----:B------:R-:W4:Y:S04]  /*01d0*/  LDG.E.64 R24, desc[UR4][R8.64] ;  /* 0x0000000408187981 */ /* 0x000f28000c1e1b00 */
[----:B------:R-:W4:Y:S04]  /*01e0*/  LDG.E.64 R26, desc[UR4][R8.64+-0x28] ;  /* 0xffffd804081a7981 */ /* 0x000f28000c1e1b00 */
[----:B------:R-:W4:Y:S04]  /*01f0*/  LDG.E.64 R28, desc[UR4][R8.64+-0x20] ;  /* 0xffffe004081c7981 */ /* 0x000f28000c1e1b00 */
[----:B------:R-:W4:Y:S01]  /*0200*/  LDG.E.64 R22, desc[UR4][R8.64+0x8] ;  /* 0x0000080408167981 */ /* 0x000f22000c1e1b00 */
[----:B--2--5:R-:W-:-:S02]  /*0210*/  DMUL R20, R6, R20 ;  /* 0x0000001406147228 */ /* 0x024fc40000000000 */
[C---:B---3--:R-:W-:Y:S02]  /*0220*/  DMUL R18, R6.reuse, R18 ;  /* 0x0000001206127228 */ /* 0x048fe40000000000 */
[C---:B----4-:R-:W-:Y:S02]  /*0230*/  DMUL R12, R6.reuse, R12 ;  /* 0x0000000c060c7228 */ /* 0x050fe40000000000 */
[C---:B------:R-:W-:Y:S02]  /*0240*/  DMUL R14, R6.reuse, R14 ;  /* 0x0000000e060e7228 */ /* 0x040fe40000000000 */
[C---:B------:R-:W-:Y:S02]  /*0250*/  DMUL R16, R6.reuse, R16 ;  /* 0x0000001006107228 */ /* 0x040fe40000000000 */
[C---:B------:R-:W-:Y:S01]  /*0260*/  DMUL R10, R6.reuse, R10 ;  /* 0x0000000a060a7228 */ /* 0x040fe20000000000 */
[----:B------:R0:W-:Y:S04]  /*0270*/  STG.E.64 desc[UR4][R8.64+-0x40], R20 ;  /* 0xffffc01408007986 */ /* 0x0001e8000c101b04 */
[----:B------:R1:W-:Y:S04]  /*0280*/  STG.E.64 desc[UR4][R8.64+-0x38], R18 ;  /* 0xffffc81208007986 */ /* 0x0003e8000c101b04 */
[----:B------:R-:W-:Y:S04]  /*0290*/  STG.E.64 desc[UR4][R8.64+-0x30], R12 ;  /* 0xffffd00c08007986 */ /* 0x000fe8000c101b04 */
[----:B------:R-:W-:Y:S04]  /*02a0*/  STG.E.64 desc[UR4][R8.64+-0x18], R14 ;  /* 0xffffe80e08007986 */ /* 0x000fe8000c101b04 */
[----:B------:R2:W-:Y:S04]  /*02b0*/  STG.E.64 desc[UR4][R8.64+-0x10], R16 ;  /* 0xfffff01008007986 */ /* 0x0005e8000c101b04 */
[----:B------:R3:W-:Y:S04]  /*02c0*/  STG.E.64 desc[UR4][R8.64+-0x8], R10 ;  /* 0xfffff80a08007986 */ /* 0x0007e8000c101b04 */
[----:B0-----:R-:W4:Y:S04]  /*02d0*/  LDG.E.64 R20, desc[UR4][R8.64+0x18] ;  /* 0x0000180408147981 */ /* 0x001f28000c1e1b00 */
[----:B-1----:R-:W4:Y:S04]  /*02e0*/  LDG.E.64 R18, desc[UR4][R8.64+0x20] ;  /* 0x0000200408127981 */ /* 0x002f28000c1e1b00 */
[----:B--2---:R-:W2:Y:S04]  /*02f0*/  LDG.E.64 R16, desc[UR4][R8.64+0x28] ;  /* 0x0000280408107981 */ /* 0x004ea8000c1e1b00 */
[----:B---3--:R-:W3:Y:S04]  /*0300*/  LDG.E.64 R10, desc[UR4][R8.64+0x10] ;  /* 0x00001004080a7981 */ /* 0x008ee8000c1e1b00 */
[----:B------:R-:W3:Y:S04]  /*0310*/  LDG.E.64 R14, desc[UR4][R8.64+0x30] ;  /* 0x00003004080e7981 */ /* 0x000ee8000c1e1b00 */
[----:B------:R-:W3:Y:S01]  /*0320*/  LDG.E.64 R12, desc[UR4][R8.64+0x38] ;  /* 0x00003804080c7981 */ /* 0x000ee2000c1e1b00 */
[----:B------:R-:W-:Y:S01]  /*0330*/  IADD3 R5, PT, PT, R5, 0x10, RZ ;  /* 0x0000001005057810 */ /* 0x000fe20007ffe0ff */
[----:B------:R-:W-:-:S03]  /*0340*/  DMUL R24, R6, R24 ;  /* 0x0000001806187228 */ /* 0x000fc60000000000 */
[----:B------:R-:W-:Y:S01]  /*0350*/  ISETP.NE.AND P1, PT, R5, RZ, PT ;  /* 0x000000ff0500720c */ /* 0x000fe20003f25270 */
[C---:B------:R-:W-:Y:S02]  /*0360*/  DMUL R26, R6.reuse, R26 ;  /* 0x0000001a061a7228 */ /* 0x040fe40000000000 */
[C---:B------:R-:W-:Y:S02]  /*0370*/  DMUL R28, R6.reuse, R28 ;  /* 0x0000001c061c7228 */ /* 0x040fe40000000000 */
[----:B------:R-:W-:Y:S01]  /*0380*/  DMUL R22, R6, R22 ;  /* 0x0000001606167228 */ /* 0x000fe20000000000 */
[----:B------:R0:W-:Y:S04]  /*0390*/  STG.E.64 desc[UR4][R8.64], R24 ;  /* 0x0000001808007986 */ /* 0x0001e8000c101b04 */
[----:B------:R1:W-:Y:S04]  /*03a0*/  STG.E.64 desc[UR4][R8.64+-0x28], R26 ;  /* 0xffffd81a08007986 */ /* 0x0003e8000c101b04 */
[----:B------:R1:W-:Y:S04]  /*03b0*/  STG.E.64 desc[UR4][R8.64+-0x20], R28 ;  /* 0xffffe01c08007986 */ /* 0x0003e8000c101b04 */
[----:B------:R1:W-:Y:S01]  /*03c0*/  STG.E.64 desc[UR4][R8.64+0x8], R22 ;  /* 0x0000081608007986 */ /* 0x0003e2000c101b04 */
[----:B0-----:R-:W-:-:S05]  /*03d0*/  IADD3 R24, P2, PT, R8, 0x80, RZ ;  /* 0x0000008008187810 */ /* 0x001fca0007f5e0ff */
[----:B------:R-:W-:Y:S01]  /*03e0*/  IMAD.X R25, RZ, RZ, R9, P2 ;  /* 0x000000ffff197224 */ /* 0x000fe200010e0609 */
[C---:B----4-:R-:W-:Y:S02]  /*03f0*/  DMUL R20, R6.reuse, R20 ;  /* 0x0000001406147228 */ /* 0x050fe40000000000 */
[C---:B------:R-:W-:Y:S02]  /*0400*/  DMUL R18, R6.reuse, R18 ;  /* 0x0000001206127228 */ /* 0x040fe40000000000 */
[C---:B--2---:R-:W-:Y:S02]  /*0410*/  DMUL R16, R6.reuse, R16 ;  /* 0x0000001006107228 */ /* 0x044fe40000000000 */
[C---:B---3--:R-:W-:Y:S02]  /*0420*/  DMUL R10, R6.reuse, R10 ;  /* 0x0000000a060a7228 */ /* 0x048fe40000000000 */
[C---:B------:R-:W-:Y:S02]  /*0430*/  DMUL R14, R6.reuse, R14 ;  /* 0x0000000e060e7228 */ /* 0x040fe40000000000 */
[----:B------:R-:W-:-:S03]  /*0440*/  DMUL R12, R6, R12 ;  /* 0x0000000c060c7228 */ /* 0x000fc60000000000 */
[----:B------:R1:W-:Y:S04]  /*0450*/  STG.E.64 desc[UR4][R8.64+0x10], R10 ;  /* 0x0000100a08007986 */ /* 0x0003e8000c101b04 */
[----:B------:R1:W-:Y:S04]  /*0460*/  STG.E.64 desc[UR4][R8.64+0x18], R20 ;  /* 0x0000181408007986 */ /* 0x0003e8000c101b04 */
[----:B------:R1:W-:Y:S04]  /*0470*/  STG.E.64 desc[UR4][R8.64+0x20], R18 ;  /* 0x0000201208007986 */ /* 0x0003e8000c101b04 */
[----:B------:R1:W-:Y:S04]  /*0480*/  STG.E.64 desc[UR4][R8.64+0x28], R16 ;  /* 0x0000281008007986 */ /* 0x0003e8000c101b04 */
[----:B------:R1:W-:Y:S04]  /*0490*/  STG.E.64 desc[UR4][R8.64+0x30], R14 ;  /* 0x0000300e08007986 */ /* 0x0003e8000c101b04 */
[----:B------:R1:W-:Y:S01]  /*04a0*/  STG.E.64 desc[UR4][R8.64+0x38], R12 ;  /* 0x0000380c08007986 */ /* 0x0003e2000c101b04 */
[----:B------:R-:W-:Y:S05]  /*04b0*/  @P1 BRA `(.L_x_1) ;  /* 0xfffffffc00241947 */ /* 0x000fea000383ffff */
.L_x_0:
[----:B------:R-:W-:Y:S05]  /*04c0*/  @!P0 EXIT ;  /* 0x000000000000894d */ /* 0x000fea0003800000 */
[----:B------:R-:W-:Y:S02]  /*04d0*/  ISETP.GE.U32.AND P1, PT, R2, 0x8, PT ;  /* 0x000000080200780c */ /* 0x000fe40003f26070 */
[----:B------:R-:W-:-:S04]  /*04e0*/  LOP3.LUT R5, R0, 0x7, RZ, 0xc0, !PT ;  /* 0x0000000700057812 */ /* 0x000fc800078ec0ff */
[----:B------:R-:W-:-:S07]  /*04f0*/  ISETP.NE.AND P0, PT, R5, RZ, PT ;  /* 0x000000ff0500720c */ /* 0x000fce0003f05270 */
[----:B------:R-:W-:Y:S06]  /*0500*/  @!P1 BRA `(.L_x_2) ;  /* 0x0000000000849947 */ /* 0x000fec0003800000 */
[----:B------:R-:W0:Y:S01]  /*0510*/  LDC.64 R24, c[0x0][0x380] ;  /* 0x0000e000ff187b82 */ /* 0x000e220000000a00 */
[----:B-1----:R-:W-:Y:S01]  /*0520*/  IMAD.IADD R9, R4, 0x1, R3 ;  /* 0x0000000104097824 */ /* 0x002fe200078e0203 */
[----:B------:R-:W1:Y:S03]  /*0530*/  LDCU.64 UR6, c[0x0][0x380] ;  /* 0x00007000ff0677ac */ /* 0x000e660008000a00 */
[----:B0-----:R-:W-:-:S05]  /*0540*/  IMAD.WIDE.U32 R24, R9, 0x8, R24 ;  /* 0x0000000809187825 */ /* 0x001fca00078e0018 */
[----:B------:R-:W2:Y:S01]  /*0550*/  LDG.E.64 R8, desc[UR4][R24.64] ;  /* 0x0000000418087981 */ /* 0x000ea2000c1e1b00 */
[----:B------:R-:W-:-:S05]  /*0560*/  IADD3 R2, P1, PT, R4, R3, RZ ;  /* 0x0000000304027210 */ /* 0x000fca0007f3e0ff */
[----:B------:R-:W-:Y:S01]  /*0570*/  IMAD.X R11, RZ, RZ, RZ, P1 ;  /* 0x000000ffff0b7224 */ /* 0x000fe200008e06ff */
[----:B-1----:R-:W-:-:S04]  /*0580*/  LEA R10, P1, R2, UR6, 0x3 ;  /* 0x00000006020a7c11 */ /* 0x002fc8000f8218ff */
[----:B------:R-:W-:Y:S01]  /*0590*/  LEA.HI.X R11, R2, UR7, R11, 0x3, P1 ;  /* 0x00000007020b7c11 */ /* 0x000fe200088f1c0b */
[----:B--2--5:R-:W-:-:S07]  /*05a0*/  DMUL R26, R6, R8 ;  /* 0x00000008061a7228 */ /* 0x024fce0000000000 */
[----:B------:R0:W-:Y:S04]  /*05b0*/  STG.E.64 desc[UR4][R24.64], R26 ;  /* 0x0000001a18007986 */ /* 0x0001e8000c101b04 */
[----:B------:R-:W2:Y:S04]  /*05c0*/  LDG.E.64 R8, desc[UR4][R10.64+0x8] ;  /* 0x000008040a087981 */ /* 0x000ea8000c1e1b00 */
[----:B------:R-:W3:Y:S04]  /*05d0*/  LDG.E.64 R14, desc[UR4][R10.64+0x10] ;  /* 0x000010040a0e7981 */ /* 0x000ee8000c1e1b00 */
[----:B------:R-:W4:Y:S04]  /*05e0*/  LDG.E.64 R20, desc[UR4][R10.64+0x18] ;  /* 0x000018040a147981 */ /* 0x000f28000c1e1b00 */
[----:B------:R-:W4:Y:S04]  /*05f0*/  LDG.E.64 R22, desc[UR4][R10.64+0x20] ;  /* 0x000020040a167981 */ /* 0x000f28000c1e1b00 */
[----:B------:R-:W4:Y:S04]  /*0600*/  LDG.E.64 R18, desc[UR4][R10.64+0x28] ;  /* 0x000028040a127981 */ /* 0x000f28000c1e1b00 */
[----:B------:R-:W4:Y:S04]  /*0610*/  LDG.E.64 R16, desc[UR4][R10.64+0x30] ;  /* 0x000030040a107981 */ /* 0x000f28000c1e1b00 */
[----:B------:R-:W4:Y:S01]  /*0620*/  LDG.E.64 R12, desc[UR4][R10.64+0x38] ;  /* 0x000038040a0c7981 */ /* 0x000f22000c1e1b00 */
[----:B------:R-:W-:Y:S01]  /*0630*/  VIADD R3, R3, 0x8 ;  /* 0x0000000803037836 */ /* 0x000fe20000000000 */
[----:B--2---:R-:W-:-:S02]  /*0640*/  DMUL R8, R6, R8 ;  /* 0x0000000806087228 */ /* 0x004fc40000000000 */
[----:B---3--:R-:W-:-:S05]  /*0650*/  DMUL R14, R6, R14 ;  /* 0x0000000e060e7228 */ /* 0x008fca0000000000 */
[----:B------:R0:W-:Y:S01]  /*0660*/  STG.E.64 desc[UR4][R10.64+0x8], R8 ;  /* 0x000008080a007986 */ /* 0x0001e2000c101b04 */
[----:B----4-:R-:W-:-:S03]  /*0670*/  DMUL R20, R6, R20 ;  /* 0x0000001406147228 */ /* 0x010fc60000000000 */
[----:B------:R0:W-:Y:S01]  /*0680*/  STG.E.64 desc[UR4][R10.64+0x10], R14 ;  /* 0x0000100e0a007986 */ /* 0x0001e2000c101b04 */
[----:B------:R-:W-:-:S03]  /*0690*/  DMUL R22, R6, R22 ;  /* 0x0000001606167228 */ /* 0x000fc60000000000 */
[----:B------:R0:W-:Y:S01]  /*06a0*/  STG.E.64 desc[UR4][R10.64+0x18], R20 ;  /* 0x000018140a007986 */ /* 0x0001e2000c101b04 */
[----:B------:R-:W-:-:S03]  /*06b0*/  DMUL R18, R6, R18 ;  /* 0x0000001206127228 */ /* 0x000fc60000000000 */
[----:B------:R0:W-:Y:S01]  /*06c0*/  STG.E.64 desc[UR4][R10.64+0x20], R22 ;  /* 0x000020160a007986 */ /* 0x0001e2000c101b04 */
[----:B------:R-:W-:-:S03]  /*06d0*/  DMUL R16, R6, R16 ;  /* 0x0000001006107228 */ /* 0x000fc60000000000 */
[----:B------:R0:W-:Y:S01]  /*06e0*/  STG.E.64 desc[UR4][R10.64+0x28], R18 ;  /* 0x000028120a007986 */ /* 0x0001e2000c101b04 */
[----:B------:R-:W-:-:S03]  /*06f0*/  DMUL R12, R6, R12 ;  /* 0x0000000c060c7228 */ /* 0x000fc60000000000 */
[----:B------:R0:W-:Y:S04]  /*0700*/  STG.E.64 desc[UR4][R10.64+0x30], R16 ;  /* 0x000030100a007986 */ /* 0x0001e8000c101b04 */
[----:B------:R0:W-:Y:S04]  /*0710*/  STG.E.64 desc[UR4][R10.64+0x38], R12 ;  /* 0x0000380c0a007986 */ /* 0x0001e8000c101b04 */
.L_x_2:
[----:B------:R-:W-:Y:S05]  /*0720*/  @!P0 EXIT ;  /* 0x000000000000894d */ /* 0x000fea0003800000 */
[----:B------:R-:W-:Y:S02]  /*0730*/  ISETP.GE.U32.AND P1, PT, R5, 0x4, PT ;  /* 0x000000040500780c */ /* 0x000fe40003f26070 */
[----:B------:R-:W-:-:S04]  /*0740*/  LOP3.LUT R0, R0, 0x3, RZ, 0xc0, !PT ;  /* 0x0000000300007812 */ /* 0x000fc800078ec0ff */
[----:B------:R-:W-:-:S07]  /*0750*/  ISETP.NE.AND P0, PT, R0, RZ, PT ;  /* 0x000000ff0000720c */ /* 0x000fce0003f05270 */
[----:B------:R-:W-:Y:S06]  /*0760*/  @!P1 BRA `(.L_x_3) ;  /* 0x0000000000549947 */ /* 0x000fec0003800000 */
[----:B01----:R-:W0:Y:S01]  /*0770*/  LDC.64 R8, c[0x0][0x380] ;  /* 0x0000e000ff087b82 */ /* 0x003e220000000a00 */
[----:B------:R-:W-:Y:S01]  /*0780*/  IADD3 R19, PT, PT, R4, R3, RZ ;  /* 0x0000000304137210 */ /* 0x000fe20007ffe0ff */
[----:B------:R-:W1:Y:S04]  /*0790*/  LDCU.64 UR6, c[0x0][0x380] ;  /* 0x00007000ff0677ac */ /* 0x000e680008000a00 */
        /* <DEDUP_REMOVED lines=8> */
[----:B------:R-:W3:Y:S04]  /*0820*/  LDG.E.64 R12, desc[UR4][R8.64+0x8] ;  /* 0x00000804080c7981 */ /* 0x000ee8000c1e1b00 */
[----:B------:R-:W4:Y:S04]  /*0830*/  LDG.E.64 R14, desc[UR4][R8.64+0x10] ;  /* 0x00001004080e7981 */ /* 0x000f28000c1e1b00 */
[----:B------:R-:W2:Y:S01]  /*0840*/  LDG.E.64 R16, desc[UR4][R8.64+0x18] ;  /* 0x0000180408107981 */ /* 0x000ea2000c1e1b00 */
[----:B------:R-:W-:Y:S01]  /*0850*/  VIADD R3, R3, 0x4 ;  /* 0x0000000403037836 */ /* 0x000fe20000000000 */
[----:B---3--:R-:W-:-:S02]  /*0860*/  DMUL R12, R6, R12 ;  /* 0x0000000c060c7228 */ /* 0x008fc40000000000 */
[----:B----4-:R-:W-:-:S05]  /*0870*/  DMUL R14, R6, R14 ;  /* 0x0000000e060e7228 */ /* 0x010fca0000000000 */
[----:B------:R3:W-:Y:S01]  /*0880*/  STG.E.64 desc[UR4][R8.64+0x8], R12 ;  /* 0x0000080c08007986 */ /* 0x0007e2000c101b04 */
[----:B--2---:R-:W-:-:S03]  /*0890*/  DMUL R16, R6, R16 ;  /* 0x0000001006107228 */ /* 0x004fc60000000000 */
[----:B------:R3:W-:Y:S04]  /*08a0*/  STG.E.64 desc[UR4][R8.64+0x10], R14 ;  /* 0x0000100e08007986 */ /* 0x0007e8000c101b04 */
[----:B------:R3:W-:Y:S04]  /*08b0*/  STG.E.64 desc[UR4][R8.64+0x18], R16 ;  /* 0x0000181008007986 */ /* 0x0007e8000c101b04 */
.L_x_3:
[----:B------:R-:W-:Y:S05]  /*08c0*/  @!P0 EXIT ;  /* 0x000000000000894d */ /* 0x000fea0003800000 */
[----:B01-3--:R-:W0:Y:S01]  /*08d0*/  LDC.64 R8, c[0x0][0x380] ;  /* 0x0000e000ff087b82 */ /* 0x00be220000000a00 */
[----:B------:R-:W-:Y:S01]  /*08e0*/  IMAD.IADD R3, R4, 0x1, R3 ;  /* 0x0000000104037824 */ /* 0x000fe200078e0203 */
[----:B------:R-:W-:-:S03]  /*08f0*/  IADD3 R0, PT, PT, -R0, RZ, RZ ;  /* 0x000000ff00007210 */ /* 0x000fc60007ffe1ff */
[----:B0-----:R-:W-:-:S04]  /*0900*/  IMAD.WIDE.U32 R2, R3, 0x8, R8 ;  /* 0x0000000803027825 */ /* 0x001fc800078e0008 */
[----:B------:R-:W-:Y:S02]  /*0910*/  IMAD.MOV.U32 R8, RZ, RZ, R2 ;  /* 0x000000ffff087224 */ /* 0x000fe400078e0002 */
[----:B------:R-:W-:-:S07]  /*0920*/  IMAD.MOV.U32 R9, RZ, RZ, R3 ;  /* 0x000000ffff097224 */ /* 0x000fce00078e0003 */
.L_x_4:
[----:B0-----:R-:W-:Y:S01]  /*0930*/  IMAD.MOV.U32 R4, RZ, RZ, R8 ;  /* 0x000000ffff047224 */ /* 0x001fe200078e0008 */
[----:B------:R-:W-:-:S05]  /*0940*/  MOV R5, R9 ;  /* 0x0000000900057202 */ /* 0x000fca0000000f00 */
[----:B------:R-:W2:Y:S01]  /*0950*/  LDG.E.64 R2, desc[UR4][R4.64] ;  /* 0x0000000404027981 */ /* 0x000ea2000c1e1b00 */
[----:B------:R-:W-:Y:S01]  /*0960*/  VIADD R0, R0, 0x1 ;  /* 0x0000000100007836 */ /* 0x000fe20000000000 */
[----:B------:R-:W-:-:S04]  /*0970*/  IADD3 R8, P1, PT, R4, 0x8, RZ ;  /* 0x0000000804087810 */ /* 0x000fc80007f3e0ff */
[----:B------:R-:W-:Y:S01]  /*0980*/  ISETP.NE.AND P0, PT, R0, RZ, PT ;  /* 0x000000ff0000720c */ /* 0x000fe20003f05270 */
[----:B------:R-:W-:Y:S01]  /*0990*/  IMAD.X R9, RZ, RZ, R5, P1 ;  /* 0x000000ffff097224 */ /* 0x000fe200008e0605 */
[----:B--2--5:R-:W-:-:S07]  /*09a0*/  DMUL R2, R6, R2 ;  /* 0x0000000206027228 */ /* 0x024fce0000000000 */
[----:B------:R0:W-:Y:S04]  /*09b0*/  STG.E.64 desc[UR4][R4.64], R2 ;  /* 0x0000000204007986 */ /* 0x0001e8000c101b04 */
[----:B------:R-:W-:Y:S05]  /*09c0*/  @P0 BRA `(.L_x_4) ;  /* 0xfffffffc00d80947 */ /* 0x000fea000383ffff */
[----:B------:R-:W-:Y:S05]  /*09d0*/  EXIT ;  /* 0x000000000000794d */ /* 0x000fea0003800000 */
.L_x_5:
[----:B------:R-:W-:-:S00]  /*09e0*/  BRA `(.L_x_5) ;  /* 0xfffffffc00fc7947 */ /* 0x000fc0000383ffff */
[----:B------:R-:W-:-:S00]  /*09f0*/  NOP ;  /* 0x0000000000007918 */ /* 0x000fc00000000000 */
        /* <DEDUP_REMOVED lines=8> */
.L_x_6:


//--------------------- .nv.shared.reserved.0     --------------------------
	.section	.nv.shared.reserved.0,"aw",@nobits
	.weak		__nv_reservedSMEM_offset_0_alias
	.size		__nv_reservedSMEM_offset_0_alias, 0, 64
	.other		__nv_reservedSMEM_offset_0_alias,@"STO_CUDA_RESERVED_SHARED STV_DEFAULT"
__nv_reservedSMEM_offset_0_alias:
	.zero		0
	.zero		64


//--------------------- .nv.constant0._Z8expand_UPdS_i --------------------------
	.section	.nv.constant0._Z8expand_UPdS_i,"a",@progbits
	.sectionflags	@""
	.align	4
.nv.constant0._Z8expand_UPdS_i:
	.zero		916


//--------------------- SYMBOLS --------------------------

	.type		.nv.reservedSmem.offset0,@object
	.size		.nv.reservedSmem.offset0,0x4
